//
// Generated by NVIDIA NVVM Compiler
//
// Compiler Build ID: CL-36424714
// Cuda compilation tools, release 13.0, V13.0.88
// Based on NVVM 20.0.0
//

.version 9.0
.target sm_100
.address_size 64

	// .globl	_Z26moltiplicationMatrixVectoriPiS_S_

.visible .entry _Z26moltiplicationMatrixVectoriPiS_S_(
	.param .u32 _Z26moltiplicationMatrixVectoriPiS_S__param_0,
	.param .u64 .ptr .align 1 _Z26moltiplicationMatrixVectoriPiS_S__param_1,
	.param .u64 .ptr .align 1 _Z26moltiplicationMatrixVectoriPiS_S__param_2,
	.param .u64 .ptr .align 1 _Z26moltiplicationMatrixVectoriPiS_S__param_3
)
{
	.reg .pred 	%p<10>;
	.reg .b32 	%r<135>;
	.reg .b64 	%rd<31>;

	ld.param.u32 	%r33, [_Z26moltiplicationMatrixVectoriPiS_S__param_0];
	ld.param.u64 	%rd12, [_Z26moltiplicationMatrixVectoriPiS_S__param_1];
	ld.param.u64 	%rd13, [_Z26moltiplicationMatrixVectoriPiS_S__param_2];
	ld.param.u64 	%rd11, [_Z26moltiplicationMatrixVectoriPiS_S__param_3];
	cvta.to.global.u64 	%rd1, %rd13;
	cvta.to.global.u64 	%rd2, %rd12;
	mov.u32 	%r34, %ctaid.x;
	mov.u32 	%r35, %ntid.x;
	mov.u32 	%r36, %tid.x;
	mad.lo.s32 	%r1, %r34, %r35, %r36;
	mul.lo.s32 	%r2, %r1, %r33;
	setp.lt.s32 	%p1, %r33, 1;
	@%p1 bra 	$L__BB0_13;
	cvta.to.global.u64 	%rd14, %rd11;
	mul.wide.s32 	%rd15, %r1, 4;
	add.s64 	%rd3, %rd14, %rd15;
	ld.global.u32 	%r126, [%rd3];
	and.b32  	%r4, %r33, 15;
	setp.lt.u32 	%p2, %r33, 16;
	mov.b32 	%r129, 0;
	@%p2 bra 	$L__BB0_4;
	and.b32  	%r129, %r33, 2147483632;
	neg.s32 	%r124, %r129;
	add.s64 	%rd4, %rd2, 32;
	add.s64 	%rd29, %rd1, 32;
	mov.u32 	%r123, %r2;
$L__BB0_3:
	.pragma "nounroll";
	mul.wide.s32 	%rd16, %r123, 4;
	add.s64 	%rd17, %rd4, %rd16;
	ld.global.u32 	%r38, [%rd17+-32];
	ld.global.u32 	%r39, [%rd29+-32];
	mad.lo.s32 	%r40, %r39, %r38, %r126;
	st.global.u32 	[%rd3], %r40;
	ld.global.u32 	%r41, [%rd17+-28];
	ld.global.u32 	%r42, [%rd29+-28];
	mad.lo.s32 	%r43, %r42, %r41, %r40;
	st.global.u32 	[%rd3], %r43;
	ld.global.u32 	%r44, [%rd17+-24];
	ld.global.u32 	%r45, [%rd29+-24];
	mad.lo.s32 	%r46, %r45, %r44, %r43;
	st.global.u32 	[%rd3], %r46;
	ld.global.u32 	%r47, [%rd17+-20];
	ld.global.u32 	%r48, [%rd29+-20];
	mad.lo.s32 	%r49, %r48, %r47, %r46;
	st.global.u32 	[%rd3], %r49;
	ld.global.u32 	%r50, [%rd17+-16];
	ld.global.u32 	%r51, [%rd29+-16];
	mad.lo.s32 	%r52, %r51, %r50, %r49;
	st.global.u32 	[%rd3], %r52;
	ld.global.u32 	%r53, [%rd17+-12];
	ld.global.u32 	%r54, [%rd29+-12];
	mad.lo.s32 	%r55, %r54, %r53, %r52;
	st.global.u32 	[%rd3], %r55;
	ld.global.u32 	%r56, [%rd17+-8];
	ld.global.u32 	%r57, [%rd29+-8];
	mad.lo.s32 	%r58, %r57, %r56, %r55;
	st.global.u32 	[%rd3], %r58;
	ld.global.u32 	%r59, [%rd17+-4];
	ld.global.u32 	%r60, [%rd29+-4];
	mad.lo.s32 	%r61, %r60, %r59, %r58;
	st.global.u32 	[%rd3], %r61;
	ld.global.u32 	%r62, [%rd17];
	ld.global.u32 	%r63, [%rd29];
	mad.lo.s32 	%r64, %r63, %r62, %r61;
	st.global.u32 	[%rd3], %r64;
	ld.global.u32 	%r65, [%rd17+4];
	ld.global.u32 	%r66, [%rd29+4];
	mad.lo.s32 	%r67, %r66, %r65, %r64;
	st.global.u32 	[%rd3], %r67;
	ld.global.u32 	%r68, [%rd17+8];
	ld.global.u32 	%r69, [%rd29+8];
	mad.lo.s32 	%r70, %r69, %r68, %r67;
	st.global.u32 	[%rd3], %r70;
	ld.global.u32 	%r71, [%rd17+12];
	ld.global.u32 	%r72, [%rd29+12];
	mad.lo.s32 	%r73, %r72, %r71, %r70;
	st.global.u32 	[%rd3], %r73;
	ld.global.u32 	%r74, [%rd17+16];
	ld.global.u32 	%r75, [%rd29+16];
	mad.lo.s32 	%r76, %r75, %r74, %r73;
	st.global.u32 	[%rd3], %r76;
	ld.global.u32 	%r77, [%rd17+20];
	ld.global.u32 	%r78, [%rd29+20];
	mad.lo.s32 	%r79, %r78, %r77, %r76;
	st.global.u32 	[%rd3], %r79;
	ld.global.u32 	%r80, [%rd17+24];
	ld.global.u32 	%r81, [%rd29+24];
	mad.lo.s32 	%r82, %r81, %r80, %r79;
	st.global.u32 	[%rd3], %r82;
	ld.global.u32 	%r83, [%rd17+28];
	ld.global.u32 	%r84, [%rd29+28];
	mad.lo.s32 	%r126, %r84, %r83, %r82;
	st.global.u32 	[%rd3], %r126;
	add.s32 	%r124, %r124, 16;
	add.s32 	%r123, %r123, 16;
	add.s64 	%rd29, %rd29, 64;
	setp.ne.s32 	%p3, %r124, 0;
	@%p3 bra 	$L__BB0_3;
$L__BB0_4:
	setp.eq.s32 	%p4, %r4, 0;
	@%p4 bra 	$L__BB0_13;
	and.b32  	%r15, %r33, 7;
	setp.lt.u32 	%p5, %r4, 8;
	@%p5 bra 	$L__BB0_7;
	add.s32 	%r85, %r129, %r2;
	mul.wide.s32 	%rd18, %r85, 4;
	add.s64 	%rd19, %rd2, %rd18;
	ld.global.u32 	%r86, [%rd19];
	mul.wide.u32 	%rd20, %r129, 4;
	add.s64 	%rd21, %rd1, %rd20;
	ld.global.u32 	%r87, [%rd21];
	mad.lo.s32 	%r88, %r87, %r86, %r126;
	st.global.u32 	[%rd3], %r88;
	ld.global.u32 	%r89, [%rd19+4];
	ld.global.u32 	%r90, [%rd21+4];
	mad.lo.s32 	%r91, %r90, %r89, %r88;
	st.global.u32 	[%rd3], %r91;
	ld.global.u32 	%r92, [%rd19+8];
	ld.global.u32 	%r93, [%rd21+8];
	mad.lo.s32 	%r94, %r93, %r92, %r91;
	st.global.u32 	[%rd3], %r94;
	ld.global.u32 	%r95, [%rd19+12];
	ld.global.u32 	%r96, [%rd21+12];
	mad.lo.s32 	%r97, %r96, %r95, %r94;
	st.global.u32 	[%rd3], %r97;
	ld.global.u32 	%r98, [%rd19+16];
	ld.global.u32 	%r99, [%rd21+16];
	mad.lo.s32 	%r100, %r99, %r98, %r97;
	st.global.u32 	[%rd3], %r100;
	ld.global.u32 	%r101, [%rd19+20];
	ld.global.u32 	%r102, [%rd21+20];
	mad.lo.s32 	%r103, %r102, %r101, %r100;
	st.global.u32 	[%rd3], %r103;
	ld.global.u32 	%r104, [%rd19+24];
	ld.global.u32 	%r105, [%rd21+24];
	mad.lo.s32 	%r106, %r105, %r104, %r103;
	st.global.u32 	[%rd3], %r106;
	ld.global.u32 	%r107, [%rd19+28];
	ld.global.u32 	%r108, [%rd21+28];
	mad.lo.s32 	%r126, %r108, %r107, %r106;
	st.global.u32 	[%rd3], %r126;
	add.s32 	%r129, %r129, 8;
$L__BB0_7:
	setp.eq.s32 	%p6, %r15, 0;
	@%p6 bra 	$L__BB0_13;
	and.b32  	%r20, %r33, 3;
	setp.lt.u32 	%p7, %r15, 4;
	@%p7 bra 	$L__BB0_10;
	add.s32 	%r109, %r129, %r2;
	mul.wide.s32 	%rd22, %r109, 4;
	add.s64 	%rd23, %rd2, %rd22;
	ld.global.u32 	%r110, [%rd23];
	mul.wide.u32 	%rd24, %r129, 4;
	add.s64 	%rd25, %rd1, %rd24;
	ld.global.u32 	%r111, [%rd25];
	mad.lo.s32 	%r112, %r111, %r110, %r126;
	st.global.u32 	[%rd3], %r112;
	ld.global.u32 	%r113, [%rd23+4];
	ld.global.u32 	%r114, [%rd25+4];
	mad.lo.s32 	%r115, %r114, %r113, %r112;
	st.global.u32 	[%rd3], %r115;
	ld.global.u32 	%r116, [%rd23+8];
	ld.global.u32 	%r117, [%rd25+8];
	mad.lo.s32 	%r118, %r117, %r116, %r115;
	st.global.u32 	[%rd3], %r118;
	ld.global.u32 	%r119, [%rd23+12];
	ld.global.u32 	%r120, [%rd25+12];
	mad.lo.s32 	%r126, %r120, %r119, %r118;
	st.global.u32 	[%rd3], %r126;
	add.s32 	%r129, %r129, 4;
$L__BB0_10:
	setp.eq.s32 	%p8, %r20, 0;
	@%p8 bra 	$L__BB0_13;
	mul.wide.u32 	%rd26, %r129, 4;
	add.s64 	%rd30, %rd1, %rd26;
	add.s32 	%r133, %r129, %r2;
	neg.s32 	%r132, %r20;
$L__BB0_12:
	.pragma "nounroll";
	mul.wide.s32 	%rd27, %r133, 4;
	add.s64 	%rd28, %rd2, %rd27;
	ld.global.u32 	%r121, [%rd28];
	ld.global.u32 	%r122, [%rd30];
	mad.lo.s32 	%r126, %r122, %r121, %r126;
	st.global.u32 	[%rd3], %r126;
	add.s64 	%rd30, %rd30, 4;
	add.s32 	%r133, %r133, 1;
	add.s32 	%r132, %r132, 1;
	setp.ne.s32 	%p9, %r132, 0;
	@%p9 bra 	$L__BB0_12;
$L__BB0_13:
	ret;

}
	// .globl	_Z26moltiplicationVectorVectoriPiS_S_
.visible .entry _Z26moltiplicationVectorVectoriPiS_S_(
	.param .u32 _Z26moltiplicationVectorVectoriPiS_S__param_0,
	.param .u64 .ptr .align 1 _Z26moltiplicationVectorVectoriPiS_S__param_1,
	.param .u64 .ptr .align 1 _Z26moltiplicationVectorVectoriPiS_S__param_2,
	.param .u64 .ptr .align 1 _Z26moltiplicationVectorVectoriPiS_S__param_3
)
{
	.reg .pred 	%p<2>;
	.reg .b32 	%r<9>;
	.reg .b64 	%rd<11>;

	ld.param.u32 	%r2, [_Z26moltiplicationVectorVectoriPiS_S__param_0];
	ld.param.u64 	%rd1, [_Z26moltiplicationVectorVectoriPiS_S__param_1];
	ld.param.u64 	%rd2, [_Z26moltiplicationVectorVectoriPiS_S__param_2];
	ld.param.u64 	%rd3, [_Z26moltiplicationVectorVectoriPiS_S__param_3];
	mov.u32 	%r3, %ctaid.x;
	mov.u32 	%r4, %ntid.x;
	mov.u32 	%r5, %tid.x;
	mad.lo.s32 	%r1, %r3, %r4, %r5;
	setp.gt.s32 	%p1, %r1, %r2;
	@%p1 bra 	$L__BB1_2;
	cvta.to.global.u64 	%rd4, %rd1;
	cvta.to.global.u64 	%rd5, %rd2;
	cvta.to.global.u64 	%rd6, %rd3;
	mul.wide.s32 	%rd7, %r1, 4;
	add.s64 	%rd8, %rd4, %rd7;
	ld.global.u32 	%r6, [%rd8];
	add.s64 	%rd9, %rd5, %rd7;
	ld.global.u32 	%r7, [%rd9];
	mul.lo.s32 	%r8, %r7, %r6;
	add.s64 	%rd10, %rd6, %rd7;
	st.global.u32 	[%rd10], %r8;
$L__BB1_2:
	ret;

}


// ===== COMPILED SASS (sm_100) =====

	.target	sm_100

	.elftype	@"ET_EXEC"


//--------------------- .note.nv.tkinfo           --------------------------
	.section	.note.nv.tkinfo,"",@"SHT_NOTE"
	.sectionflags	@"SHF_NOTE_NV_TKINFO"
	.tkinfo
        /*0018*/ 	.word	0x00000002
        /*0030*/ 	.string	""
        /*0030*/ 	.string	"ptxas"
        /*0030*/ 	.string	"Cuda compilation tools, release 13.0, V13.0.88"
        /*0030*/ 	.string	"Build cuda_13.0.r13.0/compiler.36424714_0"
        /*0030*/ 	.string	"-arch sm_100 -m 64 "



//--------------------- .note.nv.cuinfo           --------------------------
	.section	.note.nv.cuinfo,"",@"SHT_NOTE"
	.sectionflags	@"SHF_NOTE_NV_CUINFO"
        /*0018*/ 	.short	0x0002
        /*001a*/ 	.short	0x0064
        /*001c*/ 	.short	0x0082
	.zero		2


//--------------------- .nv.info                  --------------------------
	.section	.nv.info,"",@"SHT_CUDA_INFO"
	.align	4


	//----- nvinfo : EIATTR_REGCOUNT
	.align		4
        /*0000*/ 	.byte	0x04, 0x2f
        /*0002*/ 	.short	(.L_1 - .L_0)
	.align		4
.L_0:
        /*0004*/ 	.word	index@(_Z26moltiplicationMatrixVectoriPiS_S_)
        /*0008*/ 	.word	0x00000016


	//----- nvinfo : EIATTR_FRAME_SIZE
	.align		4
.L_1:
        /*000c*/ 	.byte	0x04, 0x11
        /*000e*/ 	.short	(.L_3 - .L_2)
	.align		4
.L_2:
        /*0010*/ 	.word	index@(_Z26moltiplicationMatrixVectoriPiS_S_)
        /*0014*/ 	.word	0x00000000


	//----- nvinfo : EIATTR_REGCOUNT
	.align		4
.L_3:
        /*0018*/ 	.byte	0x04, 0x2f
        /*001a*/ 	.short	(.L_5 - .L_4)
	.align		4
.L_4:
        /*001c*/ 	.word	index@(_Z26moltiplicationVectorVectoriPiS_S_)
        /*0020*/ 	.word	0x0000000c


	//----- nvinfo : EIATTR_FRAME_SIZE
	.align		4
.L_5:
        /*0024*/ 	.byte	0x04, 0x11
        /*0026*/ 	.short	(.L_7 - .L_6)
	.align		4
.L_6:
        /*0028*/ 	.word	index@(_Z26moltiplicationVectorVectoriPiS_S_)
        /*002c*/ 	.word	0x00000000


	//----- nvinfo : EIATTR_MIN_STACK_SIZE
	.align		4
.L_7:
        /*0030*/ 	.byte	0x04, 0x12
        /*0032*/ 	.short	(.L_9 - .L_8)
	.align		4
.L_8:
        /*0034*/ 	.word	index@(_Z26moltiplicationVectorVectoriPiS_S_)
        /*0038*/ 	.word	0x00000000


	//----- nvinfo : EIATTR_MIN_STACK_SIZE
	.align		4
.L_9:
        /*003c*/ 	.byte	0x04, 0x12
        /*003e*/ 	.short	(.L_11 - .L_10)
	.align		4
.L_10:
        /*0040*/ 	.word	index@(_Z26moltiplicationMatrixVectoriPiS_S_)
        /*0044*/ 	.word	0x00000000
.L_11:


//--------------------- .nv.compat                --------------------------
	.section	.nv.compat,"",@"SHT_CUDA_COMPAT_INFO"
	.align	4
        /*0000*/ 	.byte	0x02, 0x09, 0x00, 0x00, 0x02, 0x02, 0x01, 0x00, 0x02, 0x05, 0x05, 0x00, 0x03, 0x07, 0x01, 0x01
        /*0010*/ 	.byte	0x02, 0x03, 0x00, 0x00, 0x02, 0x06, 0x01, 0x00, 0x04, 0x0b, 0x08, 0x00, 0x09, 0x00, 0x00, 0x00
        /*0020*/ 	.byte	0x00, 0x00, 0x00, 0x00


//--------------------- .nv.info._Z26moltiplicationVectorVectoriPiS_S_ --------------------------
	.section	.nv.info._Z26moltiplicationVectorVectoriPiS_S_,"",@"SHT_CUDA_INFO"
	.sectionflags	@""
	.align	4


	//----- nvinfo : EIATTR_CUDA_API_VERSION
	.align		4
        /*0000*/ 	.byte	0x04, 0x37
        /*0002*/ 	.short	(.L_13 - .L_12)
.L_12:
        /*0004*/ 	.word	0x00000082


	//----- nvinfo : EIATTR_KPARAM_INFO
	.align		4
.L_13:
        /*0008*/ 	.byte	0x04, 0x17
        /*000a*/ 	.short	(.L_15 - .L_14)
.L_14:
        /*000c*/ 	.word	0x00000000
        /*0010*/ 	.short	0x0003
        /*0012*/ 	.short	0x0018
        /*0014*/ 	.byte	0x00, 0xf5, 0x21, 0x00


	//----- nvinfo : EIATTR_KPARAM_INFO
	.align		4
.L_15:
        /*0018*/ 	.byte	0x04, 0x17
        /*001a*/ 	.short	(.L_17 - .L_16)
.L_16:
        /*001c*/ 	.word	0x00000000
        /*0020*/ 	.short	0x0002
        /*0022*/ 	.short	0x0010
        /*0024*/ 	.byte	0x00, 0xf5, 0x21, 0x00


	//----- nvinfo : EIATTR_KPARAM_INFO
	.align		4
.L_17:
        /*0028*/ 	.byte	0x04, 0x17
        /*002a*/ 	.short	(.L_19 - .L_18)
.L_18:
        /*002c*/ 	.word	0x00000000
        /*0030*/ 	.short	0x0001
        /*0032*/ 	.short	0x0008
        /*0034*/ 	.byte	0x00, 0xf5, 0x21, 0x00


	//----- nvinfo : EIATTR_KPARAM_INFO
	.align		4
.L_19:
        /*0038*/ 	.byte	0x04, 0x17
        /*003a*/ 	.short	(.L_21 - .L_20)
.L_20:
        /*003c*/ 	.word	0x00000000
        /*0040*/ 	.short	0x0000
        /*0042*/ 	.short	0x0000
        /*0044*/ 	.byte	0x00, 0xf0, 0x11, 0x00


	//----- nvinfo : EIATTR_SPARSE_MMA_MASK
	.align		4
.L_21:
        /*0048*/ 	.byte	0x03, 0x50
        /*004a*/ 	.short	0x0000


	//----- nvinfo : EIATTR_MAXREG_COUNT
	.align		4
        /*004c*/ 	.byte	0x03, 0x1b
        /*004e*/ 	.short	0x00ff


	//----- nvinfo : EIATTR_MERCURY_ISA_VERSION
	.align		4
        /*0050*/ 	.byte	0x03, 0x5f
        /*0052*/ 	.short	0x0101


	//----- nvinfo : EIATTR_VRC_CTA_INIT_COUNT
	.align		4
        /*0054*/ 	.byte	0x02, 0x4a
	.zero		1
	.zero		1


	//----- nvinfo : EIATTR_EXIT_INSTR_OFFSETS
	.align		4
        /*0058*/ 	.byte	0x04, 0x1c
        /*005a*/ 	.short	(.L_23 - .L_22)


	//   ....[0]....
.L_22:
        /*005c*/ 	.word	0x00000070


	//   ....[1]....
        /*0060*/ 	.word	0x00000130


	//----- nvinfo : EIATTR_CBANK_PARAM_SIZE
	.align		4
.L_23:
        /*0064*/ 	.byte	0x03, 0x19
        /*0066*/ 	.short	0x0020


	//----- nvinfo : EIATTR_PARAM_CBANK
	.align		4
        /*0068*/ 	.byte	0x04, 0x0a
        /*006a*/ 	.short	(.L_25 - .L_24)
	.align		4
.L_24:
        /*006c*/ 	.word	index@(.nv.constant0._Z26moltiplicationVectorVectoriPiS_S_)
        /*0070*/ 	.short	0x0380
        /*0072*/ 	.short	0x0020


	//----- nvinfo : EIATTR_SW_WAR
	.align		4
.L_25:
        /*0074*/ 	.byte	0x04, 0x36
        /*0076*/ 	.short	(.L_27 - .L_26)
.L_26:
        /*0078*/ 	.word	0x00000008
.L_27:


//--------------------- .nv.info._Z26moltiplicationMatrixVectoriPiS_S_ --------------------------
	.section	.nv.info._Z26moltiplicationMatrixVectoriPiS_S_,"",@"SHT_CUDA_INFO"
	.sectionflags	@""
	.align	4


	//----- nvinfo : EIATTR_CUDA_API_VERSION
	.align		4
        /*0000*/ 	.byte	0x04, 0x37
        /*0002*/ 	.short	(.L_29 - .L_28)
.L_28:
        /*0004*/ 	.word	0x00000082


	//----- nvinfo : EIATTR_KPARAM_INFO
	.align		4
.L_29:
        /*0008*/ 	.byte	0x04, 0x17
        /*000a*/ 	.short	(.L_31 - .L_30)
.L_30:
        /*000c*/ 	.word	0x00000000
        /*0010*/ 	.short	0x0003
        /*0012*/ 	.short	0x0018
        /*0014*/ 	.byte	0x00, 0xf5, 0x21, 0x00


	//----- nvinfo : EIATTR_KPARAM_INFO
	.align		4
.L_31:
        /*0018*/ 	.byte	0x04, 0x17
        /*001a*/ 	.short	(.L_33 - .L_32)
.L_32:
        /*001c*/ 	.word	0x00000000
        /*0020*/ 	.short	0x0002
        /*0022*/ 	.short	0x0010
        /*0024*/ 	.byte	0x00, 0xf5, 0x21, 0x00


	//----- nvinfo : EIATTR_KPARAM_INFO
	.align		4
.L_33:
        /*0028*/ 	.byte	0x04, 0x17
        /*002a*/ 	.short	(.L_35 - .L_34)
.L_34:
        /*002c*/ 	.word	0x00000000
        /*0030*/ 	.short	0x0001
        /*0032*/ 	.short	0x0008
        /*0034*/ 	.byte	0x00, 0xf5, 0x21, 0x00


	//----- nvinfo : EIATTR_KPARAM_INFO
	.align		4
.L_35:
        /*0038*/ 	.byte	0x04, 0x17
        /*003a*/ 	.short	(.L_37 - .L_36)
.L_36:
        /*003c*/ 	.word	0x00000000
        /*0040*/ 	.short	0x0000
        /*0042*/ 	.short	0x0000
        /*0044*/ 	.byte	0x00, 0xf0, 0x11, 0x00


	//----- nvinfo : EIATTR_SPARSE_MMA_MASK
	.align		4
.L_37:
        /*0048*/ 	.byte	0x03, 0x50
        /*004a*/ 	.short	0x0000


	//----- nvinfo : EIATTR_MAXREG_COUNT
	.align		4
        /*004c*/ 	.byte	0x03, 0x1b
        /*004e*/ 	.short	0x00ff


	//----- nvinfo : EIATTR_MERCURY_ISA_VERSION
	.align		4
        /*0050*/ 	.byte	0x03, 0x5f
        /*0052*/ 	.short	0x0101


	//----- nvinfo : EIATTR_VRC_CTA_INIT_COUNT
	.align		4
        /*0054*/ 	.byte	0x02, 0x4a
	.zero		1
	.zero		1


	//----- nvinfo : EIATTR_EXIT_INSTR_OFFSETS
	.align		4
        /*0058*/ 	.byte	0x04, 0x1c
        /*005a*/ 	.short	(.L_39 - .L_38)


	//   ....[0]....
.L_38:
        /*005c*/ 	.word	0x00000060


	//   ....[1]....
        /*0060*/ 	.word	0x00000680


	//   ....[2]....
        /*0064*/ 	.word	0x00000930


	//   ....[3]....
        /*0068*/ 	.word	0x00000ae0


	//   ....[4]....
        /*006c*/ 	.word	0x00000bf0


	//----- nvinfo : EIATTR_CBANK_PARAM_SIZE
	.align		4
.L_39:
        /*0070*/ 	.byte	0x03, 0x19
        /*0072*/ 	.short	0x0020


	//----- nvinfo : EIATTR_PARAM_CBANK
	.align		4
        /*0074*/ 	.byte	0x04, 0x0a
        /*0076*/ 	.short	(.L_41 - .L_40)
	.align		4
.L_40:
        /*0078*/ 	.word	index@(.nv.constant0._Z26moltiplicationMatrixVectoriPiS_S_)
        /*007c*/ 	.short	0x0380
        /*007e*/ 	.short	0x0020


	//----- nvinfo : EIATTR_SW_WAR
	.align		4
.L_41:
        /*0080*/ 	.byte	0x04, 0x36
        /*0082*/ 	.short	(.L_43 - .L_42)
.L_42:
        /*0084*/ 	.word	0x00000008
.L_43:


//--------------------- .nv.callgraph             --------------------------
	.section	.nv.callgraph,"",@"SHT_CUDA_CALLGRAPH"
	.align	4
	.sectionentsize	8
	.align		4
        /*0000*/ 	.word	0x00000000
	.align		4
        /*0004*/ 	.word	0xffffffff
	.align		4
        /*0008*/ 	.word	0x00000000
	.align		4
        /*000c*/ 	.word	0xfffffffe
	.align		4
        /*0010*/ 	.word	0x00000000
	.align		4
        /*0014*/ 	.word	0xfffffffd
	.align		4
        /*0018*/ 	.word	0x00000000
	.align		4
        /*001c*/ 	.word	0xfffffffc


//--------------------- .text._Z26moltiplicationVectorVectoriPiS_S_ --------------------------
	.section	.text._Z26moltiplicationVectorVectoriPiS_S_,"ax",@progbits
	.align	128
        .global         _Z26moltiplicationVectorVectoriPiS_S_
        .type           _Z26moltiplicationVectorVectoriPiS_S_,@function
        .size           _Z26moltiplicationVectorVectoriPiS_S_,(.L_x_7 - _Z26moltiplicationVectorVectoriPiS_S_)
        .other          _Z26moltiplicationVectorVectoriPiS_S_,@"STO_CUDA_ENTRY STV_DEFAULT"
_Z26moltiplicationVectorVectoriPiS_S_:
.text._Z26moltiplicationVectorVectoriPiS_S_:
[----:B------:R-:W-:Y:S01]  /*0000*/  LDC R1, c[0x0][0x37c] ;  /* 0x0000df00ff017b82 */ /* 0x000fe20000000800 */
[----:B------:R-:W0:Y:S07]  /*0010*/  S2R R0, SR_TID.X ;  /* 0x0000000000007919 */ /* 0x000e2e0000002100 */
[----:B------:R-:W0:Y:S01]  /*0020*/  S2UR UR4, SR_CTAID.X ;  /* 0x00000000000479c3 */ /* 0x000e220000002500 */
[----:B------:R-:W1:Y:S07]  /*0030*/  LDCU UR5, c[0x0][0x380] ;  /* 0x00007000ff0577ac */ /* 0x000e6e0008000800 */
[----:B------:R-:W0:Y:S02]  /*0040*/  LDC R9, c[0x0][0x360] ;  /* 0x0000d800ff097b82 */ /* 0x000e240000000800 */
[----:B0-----:R-:W-:-:S05]  /*0050*/  IMAD R9, R9, UR4, R0 ;  /* 0x0000000409097c24 */ /* 0x001fca000f8e0200 */
[----:B-1----:R-:W-:-:S13]  /*0060*/  ISETP.GT.AND P0, PT, R9, UR5, PT ;  /* 0x0000000509007c0c */ /* 0x002fda000bf04270 */
[----:B------:R-:W-:Y:S05]  /*0070*/  @P0 EXIT ;  /* 0x000000000000094d */ /* 0x000fea0003800000 */
[----:B------:R-:W0:Y:S01]  /*0080*/  LDC.64 R2, c[0x0][0x388] ;  /* 0x0000e200ff027b82 */ /* 0x000e220000000a00 */
[----:B------:R-:W1:Y:S07]  /*0090*/  LDCU.64 UR4, c[0x0][0x358] ;  /* 0x00006b00ff0477ac */ /* 0x000e6e0008000a00 */
[----:B------:R-:W2:Y:S08]  /*00a0*/  LDC.64 R4, c[0x0][0x390] ;  /* 0x0000e400ff047b82 */ /* 0x000eb00000000a00 */
[----:B------:R-:W3:Y:S01]  /*00b0*/  LDC.64 R6, c[0x0][0x398] ;  /* 0x0000e600ff067b82 */ /* 0x000ee20000000a00 */
[----:B0-----:R-:W-:-:S06]  /*00c0*/  IMAD.WIDE R2, R9, 0x4, R2 ;  /* 0x0000000409027825 */ /* 0x001fcc00078e0202 */
[----:B-1----:R-:W4:Y:S01]  /*00d0*/  LDG.E R2, desc[UR4][R2.64] ;  /* 0x0000000402027981 */ /* 0x002f22000c1e1900 */
[----:B--2---:R-:W-:-:S06]  /*00e0*/  IMAD.WIDE R4, R9, 0x4, R4 ;  /* 0x0000000409047825 */ /* 0x004fcc00078e0204 */
[----:B------:R-:W4:Y:S01]  /*00f0*/  LDG.E R5, desc[UR4][R4.64] ;  /* 0x0000000404057981 */ /* 0x000f22000c1e1900 */
[----:B---3--:R-:W-:-:S04]  /*0100*/  IMAD.WIDE R6, R9, 0x4, R6 ;  /* 0x0000000409067825 */ /* 0x008fc800078e0206 */
[----:B----4-:R-:W-:-:S05]  /*0110*/  IMAD R9, R2, R5, RZ ;  /* 0x0000000502097224 */ /* 0x010fca00078e02ff */
[----:B------:R-:W-:Y:S01]  /*0120*/  STG.E desc[UR4][R6.64], R9 ;  /* 0x0000000906007986 */ /* 0x000fe2000c101904 */
[----:B------:R-:W-:Y:S05]  /*0130*/  EXIT ;  /* 0x000000000000794d */ /* 0x000fea0003800000 */
.L_x_0:
[----:B------:R-:W-:-:S00]  /*0140*/  BRA `(.L_x_0) ;  /* 0xfffffffc00fc7947 */ /* 0x000fc0000383ffff */
[----:B------:R-:W-:-:S00]  /*0150*/  NOP ;  /* 0x0000000000007918 */ /* 0x000fc00000000000 */
        /* <DEDUP_REMOVED lines=10> */
.L_x_7:


//--------------------- .text._Z26moltiplicationMatrixVectoriPiS_S_ --------------------------
	.section	.text._Z26moltiplicationMatrixVectoriPiS_S_,"ax",@progbits
	.align	128
        .global         _Z26moltiplicationMatrixVectoriPiS_S_
        .type           _Z26moltiplicationMatrixVectoriPiS_S_,@function
        .size           _Z26moltiplicationMatrixVectoriPiS_S_,(.L_x_8 - _Z26moltiplicationMatrixVectoriPiS_S_)
        .other          _Z26moltiplicationMatrixVectoriPiS_S_,@"STO_CUDA_ENTRY STV_DEFAULT"
_Z26moltiplicationMatrixVectoriPiS_S_:
.text._Z26moltiplicationMatrixVectoriPiS_S_:
[----:B------:R-:W-:Y:S08]  /*0000*/  LDC R1, c[0x0][0x37c] ;  /* 0x0000df00ff017b82 */ /* 0x000ff00000000800 */
[----:B------:R-:W0:Y:S01]  /*0010*/  LDC R4, c[0x0][0x380] ;  /* 0x0000e000ff047b82 */ /* 0x000e220000000800 */
[----:B------:R-:W1:Y:S07]  /*0020*/  S2R R0, SR_TID.X ;  /* 0x0000000000007919 */ /* 0x000e6e0000002100 */
[----:B------:R-:W2:Y:S08]  /*0030*/  LDC R7, c[0x0][0x360] ;  /* 0x0000d800ff077b82 */ /* 0x000eb00000000800 */
[----:B------:R-:W3:Y:S01]  /*0040*/  S2UR UR4, SR_CTAID.X ;  /* 0x00000000000479c3 */ /* 0x000ee20000002500 */
[----:B0-----:R-:W-:-:S13]  /*0050*/  ISETP.GE.AND P0, PT, R4, 0x1, PT ;  /* 0x000000010400780c */ /* 0x001fda0003f06270 */
[----:B-123--:R-:W-:Y:S05]  /*0060*/  @!P0 EXIT ;  /* 0x000000000000894d */ /* 0x00efea0003800000 */
[----:B------:R-:W0:Y:S01]  /*0070*/  LDC.64 R2, c[0x0][0x398] ;  /* 0x0000e600ff027b82 */ /* 0x000e220000000a00 */
[----:B------:R-:W1:Y:S01]  /*0080*/  LDCU.64 UR8, c[0x0][0x358] ;  /* 0x00006b00ff0877ac */ /* 0x000e620008000a00 */
[C---:B------:R-:W-:Y:S01]  /*0090*/  ISETP.GE.U32.AND P1, PT, R4.reuse, 0x10, PT ;  /* 0x000000100400780c */ /* 0x040fe20003f26070 */
[----:B------:R-:W-:Y:S01]  /*00a0*/  IMAD R7, R7, UR4, R0 ;  /* 0x0000000407077c24 */ /* 0x000fe2000f8e0200 */
[----:B------:R-:W-:Y:S01]  /*00b0*/  LOP3.LUT R6, R4, 0xf, RZ, 0xc0, !PT ;  /* 0x0000000f04067812 */ /* 0x000fe200078ec0ff */
[----:B------:R-:W-:-:S03]  /*00c0*/  HFMA2 R0, -RZ, RZ, 0, 0 ;  /* 0x00000000ff007431 */ /* 0x000fc600000001ff */
[----:B------:R-:W-:Y:S01]  /*00d0*/  ISETP.NE.AND P0, PT, R6, RZ, PT ;  /* 0x000000ff0600720c */ /* 0x000fe20003f05270 */
[----:B0-----:R-:W-:-:S05]  /*00e0*/  IMAD.WIDE R2, R7, 0x4, R2 ;  /* 0x0000000407027825 */ /* 0x001fca00078e0202 */
[----:B-1----:R0:W5:Y:S01]  /*00f0*/  LDG.E R5, desc[UR8][R2.64] ;  /* 0x0000000802057981 */ /* 0x002162000c1e1900 */
[----:B------:R-:W-:Y:S01]  /*0100*/  IMAD R7, R7, R4, RZ ;  /* 0x0000000407077224 */ /* 0x000fe200078e02ff */
[----:B------:R-:W-:Y:S06]  /*0110*/  @!P1 BRA `(.L_x_1) ;  /* 0x0000000400589947 */ /* 0x000fec0003800000 */
[----:B------:R-:W1:Y:S01]  /*0120*/  LDCU.64 UR4, c[0x0][0x390] ;  /* 0x00007200ff0477ac */ /* 0x000e620008000a00 */
[----:B------:R-:W-:Y:S02]  /*0130*/  LOP3.LUT R0, R4, 0x7ffffff0, RZ, 0xc0, !PT ;  /* 0x7ffffff004007812 */ /* 0x000fe400078ec0ff */
[----:B------:R-:W-:Y:S01]  /*0140*/  MOV R13, R7 ;  /* 0x00000007000d7202 */ /* 0x000fe20000000f00 */
[----:B------:R-:W2:Y:S01]  /*0150*/  LDCU.64 UR6, c[0x0][0x388] ;  /* 0x00007100ff0677ac */ /* 0x000ea20008000a00 */
[----:B------:R-:W-:Y:S01]  /*0160*/  IADD3 R12, PT, PT, -R0, RZ, RZ ;  /* 0x000000ff000c7210 */ /* 0x000fe20007ffe1ff */
[----:B-1----:R-:W-:-:S04]  /*0170*/  UIADD3 UR4, UP1, UPT, UR4, 0x20, URZ ;  /* 0x0000002004047890 */ /* 0x002fc8000ff3e0ff */
[----:B------:R-:W-:Y:S02]  /*0180*/  UIADD3.X UR5, UPT, UPT, URZ, UR5, URZ, UP1, !UPT ;  /* 0x00000005ff057290 */ /* 0x000fe40008ffe4ff */
[----:B--2---:R-:W-:Y:S01]  /*0190*/  UIADD3 UR6, UP0, UPT, UR6, 0x20, URZ ;  /* 0x0000002006067890 */ /* 0x004fe2000ff1e0ff */
[----:B------:R-:W-:-:S03]  /*01a0*/  MOV R14, UR4 ;  /* 0x00000004000e7c02 */ /* 0x000fc60008000f00 */
[----:B------:R-:W-:Y:S01]  /*01b0*/  MOV R15, UR5 ;  /* 0x00000005000f7c02 */ /* 0x000fe20008000f00 */
[----:B------:R-:W-:-:S12]  /*01c0*/  UIADD3.X UR7, UPT, UPT, URZ, UR7, URZ, UP0, !UPT ;  /* 0x00000007ff077290 */ /* 0x000fd800087fe4ff */
.L_x_2:
[----:B------:R-:W-:Y:S02]  /*01d0*/  MOV R10, UR6 ;  /* 0x00000006000a7c02 */ /* 0x000fe40008000f00 */
[----:B------:R-:W-:Y:S02]  /*01e0*/  MOV R11, UR7 ;  /* 0x00000007000b7c02 */ /* 0x000fe40008000f00 */
[----:B------:R-:W-:Y:S02]  /*01f0*/  MOV R8, R14 ;  /* 0x0000000e00087202 */ /* 0x000fe40000000f00 */
[----:B------:R-:W-:Y:S01]  /*0200*/  MOV R9, R15 ;  /* 0x0000000f00097202 */ /* 0x000fe20000000f00 */
[----:B------:R-:W-:-:S04]  /*0210*/  IMAD.WIDE R10, R13, 0x4, R10 ;  /* 0x000000040d0a7825 */ /* 0x000fc800078e020a */
[----:B------:R-:W2:Y:S04]  /*0220*/  LDG.E R15, desc[UR8][R8.64+-0x20] ;  /* 0xffffe008080f7981 */ /* 0x000ea8000c1e1900 */
[----:B------:R-:W2:Y:S02]  /*0230*/  LDG.E R14, desc[UR8][R10.64+-0x20] ;  /* 0xffffe0080a0e7981 */ /* 0x000ea4000c1e1900 */
[----:B--2--5:R-:W-:-:S05]  /*0240*/  IMAD R15, R14, R15, R5 ;  /* 0x0000000f0e0f7224 */ /* 0x024fca00078e0205 */
[----:B------:R1:W-:Y:S04]  /*0250*/  STG.E desc[UR8][R2.64], R15 ;  /* 0x0000000f02007986 */ /* 0x0003e8000c101908 */
[----:B------:R-:W2:Y:S04]  /*0260*/  LDG.E R14, desc[UR8][R10.64+-0x1c] ;  /* 0xffffe4080a0e7981 */ /* 0x000ea8000c1e1900 */
[----:B----4-:R-:W2:Y:S02]  /*0270*/  LDG.E R5, desc[UR8][R8.64+-0x1c] ;  /* 0xffffe40808057981 */ /* 0x010ea4000c1e1900 */
[----:B--2---:R-:W-:-:S05]  /*0280*/  IMAD R5, R14, R5, R15 ;  /* 0x000000050e057224 */ /* 0x004fca00078e020f */
[----:B------:R2:W-:Y:S04]  /*0290*/  STG.E desc[UR8][R2.64], R5 ;  /* 0x0000000502007986 */ /* 0x0005e8000c101908 */
[----:B------:R-:W3:Y:S04]  /*02a0*/  LDG.E R14, desc[UR8][R10.64+-0x18] ;  /* 0xffffe8080a0e7981 */ /* 0x000ee8000c1e1900 */
[----:B------:R-:W3:Y:S02]  /*02b0*/  LDG.E R16, desc[UR8][R8.64+-0x18] ;  /* 0xffffe80808107981 */ /* 0x000ee4000c1e1900 */
[----:B---3--:R-:W-:-:S05]  /*02c0*/  IMAD R17, R14, R16, R5 ;  /* 0x000000100e117224 */ /* 0x008fca00078e0205 */
[----:B------:R3:W-:Y:S04]  /*02d0*/  STG.E desc[UR8][R2.64], R17 ;  /* 0x0000001102007986 */ /* 0x0007e8000c101908 */
[----:B------:R-:W1:Y:S04]  /*02e0*/  LDG.E R14, desc[UR8][R10.64+-0x14] ;  /* 0xffffec080a0e7981 */ /* 0x000e68000c1e1900 */
[----:B------:R-:W1:Y:S02]  /*02f0*/  LDG.E R16, desc[UR8][R8.64+-0x14] ;  /* 0xffffec0808107981 */ /* 0x000e64000c1e1900 */
[----:B-1----:R-:W-:-:S05]  /*0300*/  IMAD R15, R14, R16, R17 ;  /* 0x000000100e0f7224 */ /* 0x002fca00078e0211 */
[----:B------:R1:W-:Y:S04]  /*0310*/  STG.E desc[UR8][R2.64], R15 ;  /* 0x0000000f02007986 */ /* 0x0003e8000c101908 */
[----:B------:R-:W2:Y:S04]  /*0320*/  LDG.E R14, desc[UR8][R10.64+-0x10] ;  /* 0xfffff0080a0e7981 */ /* 0x000ea8000c1e1900 */
[----:B------:R-:W2:Y:S02]  /*0330*/  LDG.E R16, desc[UR8][R8.64+-0x10] ;  /* 0xfffff00808107981 */ /* 0x000ea4000c1e1900 */
        /* <DEDUP_REMOVED lines=34> */
[----:B------:R-:W4:Y:S04]  /*0560*/  LDG.E R14, desc[UR8][R10.64+0x14] ;  /* 0x000014080a0e7981 */ /* 0x000f28000c1e1900 */
[----:B------:R-:W4:Y:S02]  /*0570*/  LDG.E R16, desc[UR8][R8.64+0x14] ;  /* 0x0000140808107981 */ /* 0x000f24000c1e1900 */
[----:B----4-:R-:W-:-:S05]  /*0580*/  IMAD R19, R14, R16, R15 ;  /* 0x000000100e137224 */ /* 0x010fca00078e020f */
[----:B------:R4:W-:Y:S04]  /*0590*/  STG.E desc[UR8][R2.64], R19 ;  /* 0x0000001302007986 */ /* 0x0009e8000c101908 */
[----:B------:R-:W3:Y:S04]  /*05a0*/  LDG.E R14, desc[UR8][R10.64+0x18] ;  /* 0x000018080a0e7981 */ /* 0x000ee8000c1e1900 */
[----:B--2---:R-:W3:Y:S01]  /*05b0*/  LDG.E R5, desc[UR8][R8.64+0x18] ;  /* 0x0000180808057981 */ /* 0x004ee2000c1e1900 */
[----:B------:R-:W-:Y:S01]  /*05c0*/  IADD3 R12, PT, PT, R12, 0x10, RZ ;  /* 0x000000100c0c7810 */ /* 0x000fe20007ffe0ff */
[----:B---3--:R-:W-:-:S05]  /*05d0*/  IMAD R17, R14, R5, R19 ;  /* 0x000000050e117224 */ /* 0x008fca00078e0213 */
[----:B------:R4:W-:Y:S04]  /*05e0*/  STG.E desc[UR8][R2.64], R17 ;  /* 0x0000001102007986 */ /* 0x0009e8000c101908 */
[----:B------:R-:W2:Y:S04]  /*05f0*/  LDG.E R14, desc[UR8][R10.64+0x1c] ;  /* 0x00001c080a0e7981 */ /* 0x000ea8000c1e1900 */
[----:B------:R-:W2:Y:S01]  /*0600*/  LDG.E R5, desc[UR8][R8.64+0x1c] ;  /* 0x00001c0808057981 */ /* 0x000ea2000c1e1900 */
[----:B------:R-:W-:Y:S02]  /*0610*/  ISETP.NE.AND P1, PT, R12, RZ, PT ;  /* 0x000000ff0c00720c */ /* 0x000fe40003f25270 */
[----:B------:R-:W-:Y:S01]  /*0620*/  IADD3 R13, PT, PT, R13, 0x10, RZ ;  /* 0x000000100d0d7810 */ /* 0x000fe20007ffe0ff */
[----:B--2---:R-:W-:Y:S01]  /*0630*/  IMAD R5, R14, R5, R17 ;  /* 0x000000050e057224 */ /* 0x004fe200078e0211 */
[----:B------:R-:W-:-:S04]  /*0640*/  IADD3 R14, P2, PT, R8, 0x40, RZ ;  /* 0x00000040080e7810 */ /* 0x000fc80007f5e0ff */
[----:B------:R4:W-:Y:S01]  /*0650*/  STG.E desc[UR8][R2.64], R5 ;  /* 0x0000000502007986 */ /* 0x0009e2000c101908 */
[----:B-1----:R-:W-:-:S04]  /*0660*/  IADD3.X R15, PT, PT, RZ, R9, RZ, P2, !PT ;  /* 0x00000009ff0f7210 */ /* 0x002fc800017fe4ff */
[----:B------:R-:W-:Y:S05]  /*0670*/  @P1 BRA `(.L_x_2) ;  /* 0xfffffff800d41947 */ /* 0x000fea000383ffff */
.L_x_1:
[----:B------:R-:W-:Y:S05]  /*0680*/  @!P0 EXIT ;  /* 0x000000000000894d */ /* 0x000fea0003800000 */
[----:B------:R-:W-:Y:S02]  /*0690*/  ISETP.GE.U32.AND P0, PT, R6, 0x8, PT ;  /* 0x000000080600780c */ /* 0x000fe40003f06070 */
[----:B------:R-:W-:-:S04]  /*06a0*/  LOP3.LUT R14, R4, 0x7, RZ, 0xc0, !PT ;  /* 0x00000007040e7812 */ /* 0x000fc800078ec0ff */
[----:B------:R-:W-:-:S07]  /*06b0*/  ISETP.NE.AND P1, PT, R14, RZ, PT ;  /* 0x000000ff0e00720c */ /* 0x000fce0003f25270 */
[----:B------:R-:W-:Y:S06]  /*06c0*/  @!P0 BRA `(.L_x_3) ;  /* 0x0000000000988947 */ /* 0x000fec0003800000 */
[----:B------:R-:W1:Y:S01]  /*06d0*/  LDC.64 R8, c[0x0][0x388] ;  /* 0x0000e200ff087b82 */ /* 0x000e620000000a00 */
[----:B------:R-:W-:-:S07]  /*06e0*/  IADD3 R13, PT, PT, R7, R0, RZ ;  /* 0x00000000070d7210 */ /* 0x000fce0007ffe0ff */
[----:B------:R-:W2:Y:S01]  /*06f0*/  LDC.64 R10, c[0x0][0x390] ;  /* 0x0000e400ff0a7b82 */ /* 0x000ea20000000a00 */
[----:B-1----:R-:W-:-:S05]  /*0700*/  IMAD.WIDE R8, R13, 0x4, R8 ;  /* 0x000000040d087825 */ /* 0x002fca00078e0208 */
[----:B------:R-:W4:Y:S01]  /*0710*/  LDG.E R6, desc[UR8][R8.64] ;  /* 0x0000000808067981 */ /* 0x000f22000c1e1900 */
[----:B--2---:R-:W-:-:S05]  /*0720*/  IMAD.WIDE.U32 R10, R0, 0x4, R10 ;  /* 0x00000004000a7825 */ /* 0x004fca00078e000a */
[----:B------:R-:W4:Y:S02]  /*0730*/  LDG.E R12, desc[UR8][R10.64] ;  /* 0x000000080a0c7981 */ /* 0x000f24000c1e1900 */
[----:B----45:R-:W-:-:S05]  /*0740*/  IMAD R5, R6, R12, R5 ;  /* 0x0000000c06057224 */ /* 0x030fca00078e0205 */
        /* <DEDUP_REMOVED lines=21> */
[----:B------:R-:W3:Y:S04]  /*08a0*/  LDG.E R6, desc[UR8][R8.64+0x18] ;  /* 0x0000180808067981 */ /* 0x000ee8000c1e1900 */
[----:B------:R-:W3:Y:S02]  /*08b0*/  LDG.E R12, desc[UR8][R10.64+0x18] ;  /* 0x000018080a0c7981 */ /* 0x000ee4000c1e1900 */
[----:B---3--:R-:W-:-:S05]  /*08c0*/  IMAD R17, R6, R12, R15 ;  /* 0x0000000c06117224 */ /* 0x008fca00078e020f */
[----:B------:R2:W-:Y:S04]  /*08d0*/  STG.E desc[UR8][R2.64], R17 ;  /* 0x0000001102007986 */ /* 0x0005e8000c101908 */
[----:B------:R-:W3:Y:S04]  /*08e0*/  LDG.E R6, desc[UR8][R8.64+0x1c] ;  /* 0x00001c0808067981 */ /* 0x000ee8000c1e1900 */
[----:B-1----:R-:W3:Y:S01]  /*08f0*/  LDG.E R5, desc[UR8][R10.64+0x1c] ;  /* 0x00001c080a057981 */ /* 0x002ee2000c1e1900 */
[----:B------:R-:W-:Y:S01]  /*0900*/  IADD3 R0, PT, PT, R0, 0x8, RZ ;  /* 0x0000000800007810 */ /* 0x000fe20007ffe0ff */
[----:B---3--:R-:W-:-:S05]  /*0910*/  IMAD R5, R6, R5, R17 ;  /* 0x0000000506057224 */ /* 0x008fca00078e0211 */
[----:B------:R2:W-:Y:S02]  /*0920*/  STG.E desc[UR8][R2.64], R5 ;  /* 0x0000000502007986 */ /* 0x0005e4000c101908 */
.L_x_3:
[----:B------:R-:W-:Y:S05]  /*0930*/  @!P1 EXIT ;  /* 0x000000000000994d */ /* 0x000fea0003800000 */
[----:B------:R-:W-:Y:S02]  /*0940*/  ISETP.GE.U32.AND P0, PT, R14, 0x4, PT ;  /* 0x000000040e00780c */ /* 0x000fe40003f06070 */
[----:B------:R-:W-:-:S04]  /*0950*/  LOP3.LUT R4, R4, 0x3, RZ, 0xc0, !PT ;  /* 0x0000000304047812 */ /* 0x000fc800078ec0ff */
[----:B------:R-:W-:-:S07]  /*0960*/  ISETP.NE.AND P1, PT, R4, RZ, PT ;  /* 0x000000ff0400720c */ /* 0x000fce0003f25270 */
[----:B------:R-:W-:Y:S06]  /*0970*/  @!P0 BRA `(.L_x_4) ;  /* 0x0000000000588947 */ /* 0x000fec0003800000 */
[----:B------:R-:W1:Y:S01]  /*0980*/  LDC.64 R8, c[0x0][0x388] ;  /* 0x0000e200ff087b82 */ /* 0x000e620000000a00 */
[----:B--2---:R-:W-:-:S07]  /*0990*/  IADD3 R13, PT, PT, R7, R0, RZ ;  /* 0x00000000070d7210 */ /* 0x004fce0007ffe0ff */
        /* <DEDUP_REMOVED lines=11> */
[----:B------:R-:W2:Y:S04]  /*0a50*/  LDG.E R6, desc[UR8][R8.64+0x8] ;  /* 0x0000080808067981 */ /* 0x000ea8000c1e1900 */
[----:B------:R-:W2:Y:S02]  /*0a60*/  LDG.E R12, desc[UR8][R10.64+0x8] ;  /* 0x000008080a0c7981 */ /* 0x000ea4000c1e1900 */
[----:B--2---:R-:W-:-:S05]  /*0a70*/  IMAD R15, R6, R12, R13 ;  /* 0x0000000c060f7224 */ /* 0x004fca00078e020d */
[----:B------:R3:W-:Y:S04]  /*0a80*/  STG.E desc[UR8][R2.64], R15 ;  /* 0x0000000f02007986 */ /* 0x0007e8000c101908 */
[----:B------:R-:W1:Y:S04]  /*0a90*/  LDG.E R6, desc[UR8][R8.64+0xc] ;  /* 0x00000c0808067981 */ /* 0x000e68000c1e1900 */
[----:B------:R-:W1:Y:S01]  /*0aa0*/  LDG.E R12, desc[UR8][R10.64+0xc] ;  /* 0x00000c080a0c7981 */ /* 0x000e62000c1e1900 */
[----:B------:R-:W-:Y:S01]  /*0ab0*/  IADD3 R0, PT, PT, R0, 0x4, RZ ;  /* 0x0000000400007810 */ /* 0x000fe20007ffe0ff */
[----:B-1----:R-:W-:-:S05]  /*0ac0*/  IMAD R5, R6, R12, R15 ;  /* 0x0000000c06057224 */ /* 0x002fca00078e020f */
[----:B------:R3:W-:Y:S02]  /*0ad0*/  STG.E desc[UR8][R2.64], R5 ;  /* 0x0000000502007986 */ /* 0x0007e4000c101908 */
.L_x_4:
[----:B------:R-:W-:Y:S05]  /*0ae0*/  @!P1 EXIT ;  /* 0x000000000000994d */ /* 0x000fea0003800000 */
[----:B------:R-:W1:Y:S01]  /*0af0*/  LDC.64 R10, c[0x0][0x390] ;  /* 0x0000e400ff0a7b82 */ /* 0x000e620000000a00 */
[----:B--23--:R-:W-:Y:S02]  /*0b00*/  IADD3 R13, PT, PT, R7, R0, RZ ;  /* 0x00000000070d7210 */ /* 0x00cfe40007ffe0ff */
[----:B------:R-:W-:-:S05]  /*0b10*/  IADD3 R4, PT, PT, -R4, RZ, RZ ;  /* 0x000000ff04047210 */ /* 0x000fca0007ffe1ff */
[----:B------:R-:W2:Y:S01]  /*0b20*/  LDC.64 R8, c[0x0][0x388] ;  /* 0x0000e200ff087b82 */ /* 0x000ea20000000a00 */
[----:B-1----:R-:W-:-:S07]  /*0b30*/  IMAD.WIDE.U32 R10, R0, 0x4, R10 ;  /* 0x00000004000a7825 */ /* 0x002fce00078e000a */
.L_x_5:
[----:B--2---:R-:W-:Y:S01]  /*0b40*/  IMAD.WIDE R6, R13, 0x4, R8 ;  /* 0x000000040d067825 */ /* 0x004fe200078e0208 */
[----:B-1----:R1:W4:Y:S05]  /*0b50*/  LDG.E R0, desc[UR8][R10.64] ;  /* 0x000000080a007981 */ /* 0x00232a000c1e1900 */
[----:B------:R-:W4:Y:S01]  /*0b60*/  LDG.E R6, desc[UR8][R6.64] ;  /* 0x0000000806067981 */ /* 0x000f22000c1e1900 */
[----:B------:R-:W-:-:S04]  /*0b70*/  IADD3 R4, PT, PT, R4, 0x1, RZ ;  /* 0x0000000104047810 */ /* 0x000fc80007ffe0ff */
[----:B------:R-:W-:Y:S02]  /*0b80*/  ISETP.NE.AND P0, PT, R4, RZ, PT ;  /* 0x000000ff0400720c */ /* 0x000fe40003f05270 */
[----:B-1----:R-:W-:Y:S02]  /*0b90*/  IADD3 R10, P1, PT, R10, 0x4, RZ ;  /* 0x000000040a0a7810 */ /* 0x002fe40007f3e0ff */
[----:B------:R-:W-:Y:S02]  /*0ba0*/  IADD3 R13, PT, PT, R13, 0x1, RZ ;  /* 0x000000010d0d7810 */ /* 0x000fe40007ffe0ff */
[----:B------:R-:W-:Y:S01]  /*0bb0*/  IADD3.X R11, PT, PT, RZ, R11, RZ, P1, !PT ;  /* 0x0000000bff0b7210 */ /* 0x000fe20000ffe4ff */
[----:B----45:R-:W-:-:S05]  /*0bc0*/  IMAD R5, R6, R0, R5 ;  /* 0x0000000006057224 */ /* 0x030fca00078e0205 */
[----:B------:R1:W-:Y:S01]  /*0bd0*/  STG.E desc[UR8][R2.64], R5 ;  /* 0x0000000502007986 */ /* 0x0003e2000c101908 */
[----:B------:R-:W-:Y:S05]  /*0be0*/  @P0 BRA `(.L_x_5) ;  /* 0xfffffffc00d40947 */ /* 0x000fea000383ffff */
[----:B------:R-:W-:Y:S05]  /*0bf0*/  EXIT ;  /* 0x000000000000794d */ /* 0x000fea0003800000 */
.L_x_6:
        /* <DEDUP_REMOVED lines=16> */
.L_x_8:


//--------------------- .nv.shared.reserved.0     --------------------------
	.section	.nv.shared.reserved.0,"aw",@nobits
	.weak		__nv_reservedSMEM_offset_0_alias
	.size		__nv_reservedSMEM_offset_0_alias, 0, 64
	.other		__nv_reservedSMEM_offset_0_alias,@"STO_CUDA_RESERVED_SHARED STV_DEFAULT"
__nv_reservedSMEM_offset_0_alias:
	.zero		0
	.zero		64


//--------------------- .nv.constant0._Z26moltiplicationVectorVectoriPiS_S_ --------------------------
	.section	.nv.constant0._Z26moltiplicationVectorVectoriPiS_S_,"a",@progbits
	.sectionflags	@""
	.align	4
.nv.constant0._Z26moltiplicationVectorVectoriPiS_S_:
	.zero		928


//--------------------- .nv.constant0._Z26moltiplicationMatrixVectoriPiS_S_ --------------------------
	.section	.nv.constant0._Z26moltiplicationMatrixVectoriPiS_S_,"a",@progbits
	.sectionflags	@""
	.align	4
.nv.constant0._Z26moltiplicationMatrixVectoriPiS_S_:
	.zero		928


//--------------------- SYMBOLS --------------------------

	.type		.nv.reservedSmem.offset0,@object
	.size		.nv.reservedSmem.offset0,0x4
